//
// Generated by NVIDIA NVVM Compiler
//
// Compiler Build ID: CL-36424714
// Cuda compilation tools, release 13.0, V13.0.88
// Based on NVVM 20.0.0
//

.version 9.0
.target sm_100
.address_size 64

	// .globl	_Z16histogram_kernelPKiPii

.visible .entry _Z16histogram_kernelPKiPii(
	.param .u64 .ptr .align 1 _Z16histogram_kernelPKiPii_param_0,
	.param .u64 .ptr .align 1 _Z16histogram_kernelPKiPii_param_1,
	.param .u32 _Z16histogram_kernelPKiPii_param_2
)
{
	.reg .pred 	%p<2>;
	.reg .b32 	%r<8>;
	.reg .b64 	%rd<9>;

	ld.param.u64 	%rd1, [_Z16histogram_kernelPKiPii_param_0];
	ld.param.u64 	%rd2, [_Z16histogram_kernelPKiPii_param_1];
	ld.param.u32 	%r2, [_Z16histogram_kernelPKiPii_param_2];
	mov.u32 	%r3, %ctaid.x;
	mov.u32 	%r4, %ntid.x;
	mov.u32 	%r5, %tid.x;
	mad.lo.s32 	%r1, %r3, %r4, %r5;
	setp.ge.s32 	%p1, %r1, %r2;
	@%p1 bra 	$L__BB0_2;
	cvta.to.global.u64 	%rd3, %rd1;
	cvta.to.global.u64 	%rd4, %rd2;
	mul.wide.s32 	%rd5, %r1, 4;
	add.s64 	%rd6, %rd3, %rd5;
	ld.global.u32 	%r6, [%rd6];
	mul.wide.s32 	%rd7, %r6, 4;
	add.s64 	%rd8, %rd4, %rd7;
	atom.global.add.u32 	%r7, [%rd8], 1;
$L__BB0_2:
	ret;

}


// ===== COMPILED SASS (sm_100) =====

	.target	sm_100

	.elftype	@"ET_EXEC"


//--------------------- .note.nv.tkinfo           --------------------------
	.section	.note.nv.tkinfo,"",@"SHT_NOTE"
	.sectionflags	@"SHF_NOTE_NV_TKINFO"
	.tkinfo
        /*0018*/ 	.word	0x00000002
        /*0030*/ 	.string	""
        /*0030*/ 	.string	"ptxas"
        /*0030*/ 	.string	"Cuda compilation tools, release 13.0, V13.0.88"
        /*0030*/ 	.string	"Build cuda_13.0.r13.0/compiler.36424714_0"
        /*0030*/ 	.string	"-arch sm_100 -m 64 "



//--------------------- .note.nv.cuinfo           --------------------------
	.section	.note.nv.cuinfo,"",@"SHT_NOTE"
	.sectionflags	@"SHF_NOTE_NV_CUINFO"
        /*0018*/ 	.short	0x0002
        /*001a*/ 	.short	0x0064
        /*001c*/ 	.short	0x0082
	.zero		2


//--------------------- .nv.info                  --------------------------
	.section	.nv.info,"",@"SHT_CUDA_INFO"
	.align	4


	//----- nvinfo : EIATTR_REGCOUNT
	.align		4
        /*0000*/ 	.byte	0x04, 0x2f
        /*0002*/ 	.short	(.L_1 - .L_0)
	.align		4
.L_0:
        /*0004*/ 	.word	index@(_Z16histogram_kernelPKiPii)
        /*0008*/ 	.word	0x0000000a


	//----- nvinfo : EIATTR_FRAME_SIZE
	.align		4
.L_1:
        /*000c*/ 	.byte	0x04, 0x11
        /*000e*/ 	.short	(.L_3 - .L_2)
	.align		4
.L_2:
        /*0010*/ 	.word	index@(_Z16histogram_kernelPKiPii)
        /*0014*/ 	.word	0x00000000


	//----- nvinfo : EIATTR_MIN_STACK_SIZE
	.align		4
.L_3:
        /*0018*/ 	.byte	0x04, 0x12
        /*001a*/ 	.short	(.L_5 - .L_4)
	.align		4
.L_4:
        /*001c*/ 	.word	index@(_Z16histogram_kernelPKiPii)
        /*0020*/ 	.word	0x00000000
.L_5:


//--------------------- .nv.compat                --------------------------
	.section	.nv.compat,"",@"SHT_CUDA_COMPAT_INFO"
	.align	4
        /*0000*/ 	.byte	0x02, 0x09, 0x00, 0x00, 0x02, 0x02, 0x01, 0x00, 0x02, 0x05, 0x05, 0x00, 0x03, 0x07, 0x01, 0x01
        /*0010*/ 	.byte	0x02, 0x03, 0x00, 0x00, 0x02, 0x06, 0x01, 0x00, 0x04, 0x0b, 0x08, 0x00, 0x09, 0x00, 0x00, 0x00
        /*0020*/ 	.byte	0x00, 0x00, 0x00, 0x00


//--------------------- .nv.info._Z16histogram_kernelPKiPii --------------------------
	.section	.nv.info._Z16histogram_kernelPKiPii,"",@"SHT_CUDA_INFO"
	.sectionflags	@""
	.align	4


	//----- nvinfo : EIATTR_CUDA_API_VERSION
	.align		4
        /*0000*/ 	.byte	0x04, 0x37
        /*0002*/ 	.short	(.L_7 - .L_6)
.L_6:
        /*0004*/ 	.word	0x00000082


	//----- nvinfo : EIATTR_KPARAM_INFO
	.align		4
.L_7:
        /*0008*/ 	.byte	0x04, 0x17
        /*000a*/ 	.short	(.L_9 - .L_8)
.L_8:
        /*000c*/ 	.word	0x00000000
        /*0010*/ 	.short	0x0002
        /*0012*/ 	.short	0x0010
        /*0014*/ 	.byte	0x00, 0xf0, 0x11, 0x00


	//----- nvinfo : EIATTR_KPARAM_INFO
	.align		4
.L_9:
        /*0018*/ 	.byte	0x04, 0x17
        /*001a*/ 	.short	(.L_11 - .L_10)
.L_10:
        /*001c*/ 	.word	0x00000000
        /*0020*/ 	.short	0x0001
        /*0022*/ 	.short	0x0008
        /*0024*/ 	.byte	0x00, 0xf5, 0x21, 0x00


	//----- nvinfo : EIATTR_KPARAM_INFO
	.align		4
.L_11:
        /*0028*/ 	.byte	0x04, 0x17
        /*002a*/ 	.short	(.L_13 - .L_12)
.L_12:
        /*002c*/ 	.word	0x00000000
        /*0030*/ 	.short	0x0000
        /*0032*/ 	.short	0x0000
        /*0034*/ 	.byte	0x00, 0xf5, 0x21, 0x00


	//----- nvinfo : EIATTR_SPARSE_MMA_MASK
	.align		4
.L_13:
        /*0038*/ 	.byte	0x03, 0x50
        /*003a*/ 	.short	0x0000


	//----- nvinfo : EIATTR_MAXREG_COUNT
	.align		4
        /*003c*/ 	.byte	0x03, 0x1b
        /*003e*/ 	.short	0x00ff


	//----- nvinfo : EIATTR_MERCURY_ISA_VERSION
	.align		4
        /*0040*/ 	.byte	0x03, 0x5f
        /*0042*/ 	.short	0x0101


	//----- nvinfo : EIATTR_VRC_CTA_INIT_COUNT
	.align		4
        /*0044*/ 	.byte	0x02, 0x4a
	.zero		1
	.zero		1


	//----- nvinfo : EIATTR_EXIT_INSTR_OFFSETS
	.align		4
        /*0048*/ 	.byte	0x04, 0x1c
        /*004a*/ 	.short	(.L_15 - .L_14)


	//   ....[0]....
.L_14:
        /*004c*/ 	.word	0x00000070


	//   ....[1]....
        /*0050*/ 	.word	0x00000100


	//----- nvinfo : EIATTR_CBANK_PARAM_SIZE
	.align		4
.L_15:
        /*0054*/ 	.byte	0x03, 0x19
        /*0056*/ 	.short	0x0014


	//----- nvinfo : EIATTR_PARAM_CBANK
	.align		4
        /*0058*/ 	.byte	0x04, 0x0a
        /*005a*/ 	.short	(.L_17 - .L_16)
	.align		4
.L_16:
        /*005c*/ 	.word	index@(.nv.constant0._Z16histogram_kernelPKiPii)
        /*0060*/ 	.short	0x0380
        /*0062*/ 	.short	0x0014


	//----- nvinfo : EIATTR_SW_WAR
	.align		4
.L_17:
        /*0064*/ 	.byte	0x04, 0x36
        /*0066*/ 	.short	(.L_19 - .L_18)
.L_18:
        /*0068*/ 	.word	0x00000008
.L_19:


//--------------------- .nv.callgraph             --------------------------
	.section	.nv.callgraph,"",@"SHT_CUDA_CALLGRAPH"
	.align	4
	.sectionentsize	8
	.align		4
        /*0000*/ 	.word	0x00000000
	.align		4
        /*0004*/ 	.word	0xffffffff
	.align		4
        /*0008*/ 	.word	0x00000000
	.align		4
        /*000c*/ 	.word	0xfffffffe
	.align		4
        /*0010*/ 	.word	0x00000000
	.align		4
        /*0014*/ 	.word	0xfffffffd
	.align		4
        /*0018*/ 	.word	0x00000000
	.align		4
        /*001c*/ 	.word	0xfffffffc


//--------------------- .text._Z16histogram_kernelPKiPii --------------------------
	.section	.text._Z16histogram_kernelPKiPii,"ax",@progbits
	.align	128
        .global         _Z16histogram_kernelPKiPii
        .type           _Z16histogram_kernelPKiPii,@function
        .size           _Z16histogram_kernelPKiPii,(.L_x_1 - _Z16histogram_kernelPKiPii)
        .other          _Z16histogram_kernelPKiPii,@"STO_CUDA_ENTRY STV_DEFAULT"
_Z16histogram_kernelPKiPii:
.text._Z16histogram_kernelPKiPii:
[----:B------:R-:W-:Y:S01]  /*0000*/  LDC R1, c[0x0][0x37c] ;  /* 0x0000df00ff017b82 */ /* 0x000fe20000000800 */
[----:B------:R-:W0:Y:S07]  /*0010*/  S2R R0, SR_TID.X ;  /* 0x0000000000007919 */ /* 0x000e2e0000002100 */
[----:B------:R-:W0:Y:S01]  /*0020*/  S2UR UR4, SR_CTAID.X ;  /* 0x00000000000479c3 */ /* 0x000e220000002500 */
[----:B------:R-:W1:Y:S07]  /*0030*/  LDCU UR5, c[0x0][0x390] ;  /* 0x00007200ff0577ac */ /* 0x000e6e0008000800 */
[----:B------:R-:W0:Y:S02]  /*0040*/  LDC R5, c[0x0][0x360] ;  /* 0x0000d800ff057b82 */ /* 0x000e240000000800 */
[----:B0-----:R-:W-:-:S05]  /*0050*/  IMAD R5, R5, UR4, R0 ;  /* 0x0000000405057c24 */ /* 0x001fca000f8e0200 */
[----:B-1----:R-:W-:-:S13]  /*0060*/  ISETP.GE.AND P0, PT, R5, UR5, PT ;  /* 0x0000000505007c0c */ /* 0x002fda000bf06270 */
[----:B------:R-:W-:Y:S05]  /*0070*/  @P0 EXIT ;  /* 0x000000000000094d */ /* 0x000fea0003800000 */
[----:B------:R-:W0:Y:S01]  /*0080*/  LDC.64 R2, c[0x0][0x380] ;  /* 0x0000e000ff027b82 */ /* 0x000e220000000a00 */
[----:B------:R-:W1:Y:S01]  /*0090*/  LDCU.64 UR4, c[0x0][0x358] ;  /* 0x00006b00ff0477ac */ /* 0x000e620008000a00 */
[----:B0-----:R-:W-:-:S06]  /*00a0*/  IMAD.WIDE R2, R5, 0x4, R2 ;  /* 0x0000000405027825 */ /* 0x001fcc00078e0202 */
[----:B------:R-:W0:Y:S01]  /*00b0*/  LDC.64 R4, c[0x0][0x388] ;  /* 0x0000e200ff047b82 */ /* 0x000e220000000a00 */
[----:B-1----:R-:W0:Y:S01]  /*00c0*/  LDG.E R3, desc[UR4][R2.64] ;  /* 0x0000000402037981 */ /* 0x002e22000c1e1900 */
[----:B------:R-:W-:Y:S02]  /*00d0*/  HFMA2 R7, -RZ, RZ, 0, 5.9604644775390625e-08 ;  /* 0x00000001ff077431 */ /* 0x000fe400000001ff */
[----:B0-----:R-:W-:-:S05]  /*00e0*/  IMAD.WIDE R4, R3, 0x4, R4 ;  /* 0x0000000403047825 */ /* 0x001fca00078e0204 */
[----:B------:R-:W-:Y:S01]  /*00f0*/  REDG.E.ADD.STRONG.GPU desc[UR4][R4.64], R7 ;  /* 0x000000070400798e */ /* 0x000fe2000c12e104 */
[----:B------:R-:W-:Y:S05]  /*0100*/  EXIT ;  /* 0x000000000000794d */ /* 0x000fea0003800000 */
.L_x_0:
[----:B------:R-:W-:-:S00]  /*0110*/  BRA `(.L_x_0) ;  /* 0xfffffffc00fc7947 */ /* 0x000fc0000383ffff */
[----:B------:R-:W-:-:S00]  /*0120*/  NOP ;  /* 0x0000000000007918 */ /* 0x000fc00000000000 */
        /* <DEDUP_REMOVED lines=13> */
.L_x_1:


//--------------------- .nv.shared.reserved.0     --------------------------
	.section	.nv.shared.reserved.0,"aw",@nobits
	.weak		__nv_reservedSMEM_offset_0_alias
	.size		__nv_reservedSMEM_offset_0_alias, 0, 64
	.other		__nv_reservedSMEM_offset_0_alias,@"STO_CUDA_RESERVED_SHARED STV_DEFAULT"
__nv_reservedSMEM_offset_0_alias:
	.zero		0
	.zero		64


//--------------------- .nv.constant0._Z16histogram_kernelPKiPii --------------------------
	.section	.nv.constant0._Z16histogram_kernelPKiPii,"a",@progbits
	.sectionflags	@""
	.align	4
.nv.constant0._Z16histogram_kernelPKiPii:
	.zero		916


//--------------------- SYMBOLS --------------------------

	.type		.nv.reservedSmem.offset0,@object
	.size		.nv.reservedSmem.offset0,0x4
